	.headerflags	@"EF_CUDA_TEXMODE_UNIFIED EF_CUDA_64BIT_ADDRESS EF_CUDA_ACCELERATORS EF_CUDA_SM90 EF_CUDA_VIRTUAL_SM(EF_CUDA_SM90)"
	.elftype	@"ET_EXEC"


//--------------------- .nv.info                  --------------------------
	.section	.nv.info,"",@"SHT_CUDA_INFO"
	.align	4


	//----- nvinfo : EIATTR_REGCOUNT
	.align		4
        /*0000*/ 	.byte	0x04, 0x2f
        /*0002*/ 	.short	(.L_3 - .L_2)
	.align		4
.L_2:
        /*0004*/ 	.word	index@(triton_poi_fused__native_batch_norm_legit_no_training_reflection_pad2d_relu_6)
        /*0008*/ 	.word	0x00000018


	//----- nvinfo : EIATTR_MIN_STACK_SIZE
	.align		4
.L_3:
        /*000c*/ 	.byte	0x04, 0x12
        /*000e*/ 	.short	(.L_5 - .L_4)
	.align		4
.L_4:
        /*0010*/ 	.word	index@(triton_poi_fused__native_batch_norm_legit_no_training_reflection_pad2d_relu_6)
        /*0014*/ 	.word	0x00000000


	//----- nvinfo : EIATTR_FRAME_SIZE
	.align		4
.L_5:
        /*0018*/ 	.byte	0x04, 0x11
        /*001a*/ 	.short	(.L_7 - .L_6)
	.align		4
.L_6:
        /*001c*/ 	.word	index@(triton_poi_fused__native_batch_norm_legit_no_training_reflection_pad2d_relu_6)
        /*0020*/ 	.word	0x00000000


	//----- nvinfo : EIATTR_MIN_STACK_SIZE
	.align		4
.L_7:
        /*0024*/ 	.byte	0x04, 0x12
        /*0026*/ 	.short	(.L_9 - .L_8)
	.align		4
.L_8:
        /*0028*/ 	.word	index@(triton_poi_fused__native_batch_norm_legit_no_training_reflection_pad2d_relu_6)
        /*002c*/ 	.word	0x00000000
.L_9:


//--------------------- .nv.info.triton_poi_fused__native_batch_norm_legit_no_training_reflection_pad2d_relu_6 --------------------------
	.section	.nv.info.triton_poi_fused__native_batch_norm_legit_no_training_reflection_pad2d_relu_6,"",@"SHT_CUDA_INFO"
	.sectionflags	@""
	.align	4


	//----- nvinfo : EIATTR_CUDA_API_VERSION
	.align		4
        /*0000*/ 	.byte	0x04, 0x37
        /*0002*/ 	.short	(.L_11 - .L_10)
.L_10:
        /*0004*/ 	.word	0x0000007c


	//----- nvinfo : EIATTR_KPARAM_INFO
	.align		4
.L_11:
        /*0008*/ 	.byte	0x04, 0x17
        /*000a*/ 	.short	(.L_13 - .L_12)
.L_12:
        /*000c*/ 	.word	0x00000000
        /*0010*/ 	.short	0x0006
        /*0012*/ 	.short	0x0030
        /*0014*/ 	.byte	0x00, 0xf0, 0x11, 0x00


	//----- nvinfo : EIATTR_KPARAM_INFO
	.align		4
.L_13:
        /*0018*/ 	.byte	0x04, 0x17
        /*001a*/ 	.short	(.L_15 - .L_14)
.L_14:
        /*001c*/ 	.word	0x00000000
        /*0020*/ 	.short	0x0005
        /*0022*/ 	.short	0x0028
        /*0024*/ 	.byte	0x00, 0xf4, 0x21, 0x00


	//----- nvinfo : EIATTR_KPARAM_INFO
	.align		4
.L_15:
        /*0028*/ 	.byte	0x04, 0x17
        /*002a*/ 	.short	(.L_17 - .L_16)
.L_16:
        /*002c*/ 	.word	0x00000000
        /*0030*/ 	.short	0x0004
        /*0032*/ 	.short	0x0020
        /*0034*/ 	.byte	0x00, 0xf4, 0x21, 0x00


	//----- nvinfo : EIATTR_KPARAM_INFO
	.align		4
.L_17:
        /*0038*/ 	.byte	0x04, 0x17
        /*003a*/ 	.short	(.L_19 - .L_18)
.L_18:
        /*003c*/ 	.word	0x00000000
        /*0040*/ 	.short	0x0003
        /*0042*/ 	.short	0x0018
        /*0044*/ 	.byte	0x00, 0xf4, 0x21, 0x00


	//----- nvinfo : EIATTR_KPARAM_INFO
	.align		4
.L_19:
        /*0048*/ 	.byte	0x04, 0x17
        /*004a*/ 	.short	(.L_21 - .L_20)
.L_20:
        /*004c*/ 	.word	0x00000000
        /*0050*/ 	.short	0x0002
        /*0052*/ 	.short	0x0010
        /*0054*/ 	.byte	0x00, 0xf4, 0x21, 0x00


	//----- nvinfo : EIATTR_KPARAM_INFO
	.align		4
.L_21:
        /*0058*/ 	.byte	0x04, 0x17
        /*005a*/ 	.short	(.L_23 - .L_22)
.L_22:
        /*005c*/ 	.word	0x00000000
        /*0060*/ 	.short	0x0001
        /*0062*/ 	.short	0x0008
        /*0064*/ 	.byte	0x00, 0xf4, 0x21, 0x00


	//----- nvinfo : EIATTR_KPARAM_INFO
	.align		4
.L_23:
        /*0068*/ 	.byte	0x04, 0x17
        /*006a*/ 	.short	(.L_25 - .L_24)
.L_24:
        /*006c*/ 	.word	0x00000000
        /*0070*/ 	.short	0x0000
        /*0072*/ 	.short	0x0000
        /*0074*/ 	.byte	0x00, 0xf4, 0x21, 0x00


	//----- nvinfo : EIATTR_SPARSE_MMA_MASK
	.align		4
.L_25:
        /*0078*/ 	.byte	0x03, 0x50
        /*007a*/ 	.short	0x0000


	//----- nvinfo : EIATTR_MAXREG_COUNT
	.align		4
        /*007c*/ 	.byte	0x03, 0x1b
        /*007e*/ 	.short	0x00ff


	//----- nvinfo : EIATTR_EXIT_INSTR_OFFSETS
	.align		4
        /*0080*/ 	.byte	0x04, 0x1c
        /*0082*/ 	.short	(.L_27 - .L_26)


	//   ....[0]....
.L_26:
        /*0084*/ 	.word	0x000006c0


	//   ....[1]....
        /*0088*/ 	.word	0x000006e0


	//----- nvinfo : EIATTR_REQNTID
	.align		4
.L_27:
        /*008c*/ 	.byte	0x04, 0x10
        /*008e*/ 	.short	(.L_29 - .L_28)
.L_28:
        /*0090*/ 	.word	0x00000100
        /*0094*/ 	.word	0x00000001
        /*0098*/ 	.word	0x00000001


	//----- nvinfo : EIATTR_CBANK_PARAM_SIZE
	.align		4
.L_29:
        /*009c*/ 	.byte	0x03, 0x19
        /*009e*/ 	.short	0x0034


	//----- nvinfo : EIATTR_PARAM_CBANK
	.align		4
        /*00a0*/ 	.byte	0x04, 0x0a
        /*00a2*/ 	.short	(.L_31 - .L_30)
	.align		4
.L_30:
        /*00a4*/ 	.word	index@(.nv.constant0.triton_poi_fused__native_batch_norm_legit_no_training_reflection_pad2d_relu_6)
        /*00a8*/ 	.short	0x0210
        /*00aa*/ 	.short	0x0034


	//----- nvinfo : EIATTR_SW_WAR
	.align		4
.L_31:
        /*00ac*/ 	.byte	0x04, 0x36
        /*00ae*/ 	.short	(.L_33 - .L_32)
.L_32:
        /*00b0*/ 	.word	0x00000008
.L_33:


//--------------------- .nv.callgraph             --------------------------
	.section	.nv.callgraph,"",@"SHT_CUDA_CALLGRAPH"
	.align	4
	.sectionentsize	8
	.align		4
        /*0000*/ 	.word	0x00000000
	.align		4
        /*0004*/ 	.word	0xffffffff
	.align		4
        /*0008*/ 	.word	0x00000000
	.align		4
        /*000c*/ 	.word	0xfffffffe
	.align		4
        /*0010*/ 	.word	0x00000000
	.align		4
        /*0014*/ 	.word	0xfffffffd
	.align		4
        /*0018*/ 	.word	0x00000000
	.align		4
        /*001c*/ 	.word	0xfffffffc


//--------------------- .nv.constant4             --------------------------
	.section	.nv.constant4,"a",@progbits
	.align	8
	.align		8
.nv.constant4:
        /*0000*/ 	.dword	_$_str
	.align		8
        /*0008*/ 	.dword	_$_str_$_2


//--------------------- .text.triton_poi_fused__native_batch_norm_legit_no_training_reflection_pad2d_relu_6 --------------------------
	.section	.text.triton_poi_fused__native_batch_norm_legit_no_training_reflection_pad2d_relu_6,"ax",@progbits
	.align	128
        .global         triton_poi_fused__native_batch_norm_legit_no_training_reflection_pad2d_relu_6
        .type           triton_poi_fused__native_batch_norm_legit_no_training_reflection_pad2d_relu_6,@function
        .size           triton_poi_fused__native_batch_norm_legit_no_training_reflection_pad2d_relu_6,(.L_x_1 - triton_poi_fused__native_batch_norm_legit_no_training_reflection_pad2d_relu_6)
        .other          triton_poi_fused__native_batch_norm_legit_no_training_reflection_pad2d_relu_6,@"STO_CUDA_ENTRY STV_DEFAULT"
triton_poi_fused__native_batch_norm_legit_no_training_reflection_pad2d_relu_6:
.text.triton_poi_fused__native_batch_norm_legit_no_training_reflection_pad2d_relu_6:
[----:B------:R-:W0:Y:S01]  /*0000*/  LDC R1, c[0x0][0x28] ;  /* 0x00000a00ff017b82 */ /* 0x000e220000000800 */
[----:B------:R-:W1:Y:S01]  /*0010*/  S2R R0, SR_TID.X ;  /* 0x0000000000007919 */ /* 0x000e620000002100 */
[----:B------:R-:W-:-:S06]  /*0020*/  HFMA2.MMA R2, -RZ, RZ, 0, 0 ;  /* 0x00000000ff027435 */ /* 0x000fcc00000001ff */
[----:B------:R-:W2:Y:S01]  /*0030*/  LDC.64 R14, c[0x0][0x220] ;  /* 0x00008800ff0e7b82 */ /* 0x000ea20000000a00 */
[----:B------:R-:W-:Y:S01]  /*0040*/  IMAD.MOV.U32 R4, RZ, RZ, RZ ;  /* 0x000000ffff047224 */ /* 0x000fe200078e00ff */
[----:B------:R-:W3:Y:S01]  /*0050*/  S2R R3, SR_CTAID.X ;  /* 0x0000000000037919 */ /* 0x000ee20000002500 */
[----:B------:R-:W-:Y:S01]  /*0060*/  ULDC.64 UR4, c[0x0][0x208] ;  /* 0x0000820000047ab9 */ /* 0x000fe20000000a00 */
[----:B-1----:R-:W-:-:S05]  /*0070*/  IMAD.SHL.U32 R0, R0, 0x2, RZ ;  /* 0x0000000200007824 */ /* 0x002fca00078e00ff */
[----:B------:R-:W-:-:S05]  /*0080*/  LOP3.LUT R0, R0, 0x1fe, RZ, 0xc0, !PT ;  /* 0x000001fe00007812 */ /* 0x000fca00078ec0ff */
[----:B---3--:R-:W-:-:S04]  /*0090*/  IMAD R3, R3, 0x200, R0 ;  /* 0x0000020003037824 */ /* 0x008fc800078e0200 */
[C---:B------:R-:W-:Y:S01]  /*00a0*/  IMAD.HI R8, R3.reuse, 0x6aff5f81, RZ ;  /* 0x6aff5f8103087827 */ /* 0x040fe200078e02ff */
[----:B------:R-:W-:-:S03]  /*00b0*/  ISETP.GE.AND P0, PT, R3, 0x132400, PT ;  /* 0x001324000300780c */ /* 0x000fc60003f06270 */
[----:B------:R-:W-:Y:S01]  /*00c0*/  IMAD.HI R6, R3, -0x15f15f15, R2 ;  /* 0xea0ea0eb03067827 */ /* 0x000fe200078e0202 */
[----:B------:R-:W-:-:S04]  /*00d0*/  SHF.R.U32.HI R5, RZ, 0x1f, R8 ;  /* 0x0000001fff057819 */ /* 0x000fc80000011608 */
[----:B------:R-:W-:Y:S01]  /*00e0*/  LEA.HI.SX32 R8, R8, R5, 0x15 ;  /* 0x0000000508087211 */ /* 0x000fe200078faaff */
[----:B------:R-:W-:Y:S01]  /*00f0*/  VIADD R5, R3, 0x1 ;  /* 0x0000000103057836 */ /* 0x000fe20000000000 */
[----:B------:R-:W-:Y:S02]  /*0100*/  SHF.R.U32.HI R7, RZ, 0x1f, R6 ;  /* 0x0000001fff077819 */ /* 0x000fe40000011606 */
[----:B------:R-:W-:Y:S01]  /*0110*/  LEA.HI R0, R8, R8, RZ, 0x6 ;  /* 0x0000000808007211 */ /* 0x000fe200078f30ff */
[----:B------:R-:W-:Y:S01]  /*0120*/  IMAD.HI R4, R5, -0x15f15f15, R4 ;  /* 0xea0ea0eb05047827 */ /* 0x000fe200078e0204 */
[----:B------:R-:W-:Y:S02]  /*0130*/  LEA.HI.SX32 R7, R6, R7, 0x1a ;  /* 0x0000000706077211 */ /* 0x000fe400078fd2ff */
[----:B------:R-:W-:Y:S01]  /*0140*/  LOP3.LUT R11, R0, 0xffffffc0, RZ, 0xc0, !PT ;  /* 0xffffffc0000b7812 */ /* 0x000fe200078ec0ff */
[----:B------:R-:W-:Y:S01]  /*0150*/  IMAD.MOV.U32 R0, RZ, RZ, RZ ;  /* 0x000000ffff007224 */ /* 0x000fe200078e00ff */
[----:B------:R-:W-:-:S02]  /*0160*/  MOV R6, RZ ;  /* 0x000000ff00067202 */ /* 0x000fc40000000f00 */
[----:B------:R-:W-:Y:S02]  /*0170*/  IADD3 R11, R8, -R11, RZ ;  /* 0x8000000b080b7210 */ /* 0x000fe40007ffe0ff */
[----:B------:R-:W-:Y:S01]  /*0180*/  SHF.R.U32.HI R9, RZ, 0x1f, R4 ;  /* 0x0000001fff097819 */ /* 0x000fe20000011604 */
[----:B------:R-:W-:-:S04]  /*0190*/  IMAD.HI R6, R7, -0x15f15f15, R6 ;  /* 0xea0ea0eb07067827 */ /* 0x000fc800078e0206 */
[----:B--2---:R-:W-:Y:S01]  /*01a0*/  IMAD.WIDE R14, R11, 0x4, R14 ;  /* 0x000000040b0e7825 */ /* 0x004fe200078e020e */
[----:B------:R-:W-:Y:S02]  /*01b0*/  SHF.R.U32.HI R13, RZ, 0x1f, R6 ;  /* 0x0000001fff0d7819 */ /* 0x000fe40000011606 */
[----:B------:R-:W-:Y:S02]  /*01c0*/  LEA.HI.SX32 R9, R4, R9, 0x1a ;  /* 0x0000000904097211 */ /* 0x000fe400078fd2ff */
[----:B------:R-:W2:Y:S01]  /*01d0*/  @!P0 LDG.E.EL R2, desc[UR4][R14.64] ;  /* 0x000000040e028981 */ /* 0x000ea2000c2e1900 */
[----:B------:R-:W-:-:S03]  /*01e0*/  LEA.HI.SX32 R13, R6, R13, 0x1a ;  /* 0x0000000d060d7211 */ /* 0x000fc600078fd2ff */
[----:B------:R1:W3:Y:S01]  /*01f0*/  @!P0 LDG.E.EL R0, desc[UR4][R14.64] ;  /* 0x000000040e008981 */ /* 0x0002e2000c2e1900 */
[----:B------:R-:W-:Y:S01]  /*0200*/  IMAD R4, R7, -0x46, R3 ;  /* 0xffffffba07047824 */ /* 0x000fe200078e0203 */
[----:B------:R-:W-:Y:S01]  /*0210*/  LEA R8, R8, 0xfff, 0xc ;  /* 0x00000fff08087811 */ /* 0x000fe200078e60ff */
[----:B------:R-:W-:Y:S02]  /*0220*/  IMAD R9, R9, -0x46, R5 ;  /* 0xffffffba09097824 */ /* 0x000fe400078e0205 */
[----:B------:R-:W-:Y:S01]  /*0230*/  IMAD R13, R13, -0x46, R7 ;  /* 0xffffffba0d0d7824 */ /* 0x000fe200078e0207 */
[----:B------:R-:W-:Y:S01]  /*0240*/  IADD3 R4, R4, -0x3, RZ ;  /* 0xfffffffd04047810 */ /* 0x000fe20007ffe0ff */
[----:B------:R-:W-:-:S03]  /*0250*/  VIADD R9, R9, 0xfffffffd ;  /* 0xfffffffd09097836 */ /* 0x000fc60000000000 */
[----:B------:R-:W-:Y:S01]  /*0260*/  IABS R5, R4 ;  /* 0x0000000400057213 */ /* 0x000fe20000000000 */
[----:B-1----:R-:W1:Y:S01]  /*0270*/  LDC.64 R14, c[0x0][0x218] ;  /* 0x00008600ff0e7b82 */ /* 0x002e620000000a00 */
[----:B------:R-:W-:Y:S02]  /*0280*/  IADD3 R4, R13, -0x3, RZ ;  /* 0xfffffffd0d047810 */ /* 0x000fe40007ffe0ff */
[----:B------:R-:W-:Y:S02]  /*0290*/  IABS R6, R9 ;  /* 0x0000000900067213 */ /* 0x000fe40000000000 */
[----:B------:R-:W-:Y:S01]  /*02a0*/  IABS R9, R4 ;  /* 0x0000000400097213 */ /* 0x000fe20000000000 */
[----:B------:R-:W-:Y:S01]  /*02b0*/  VIADD R4, R5, 0xffffffc1 ;  /* 0xffffffc105047836 */ /* 0x000fe20000000000 */
[----:B------:R-:W-:Y:S01]  /*02c0*/  IADD3 R5, R6, -0x3f, RZ ;  /* 0xffffffc106057810 */ /* 0x000fe20007ffe0ff */
[----:B------:R-:W4:Y:S03]  /*02d0*/  LDC.64 R12, c[0x0][0x210] ;  /* 0x00008400ff0c7b82 */ /* 0x000f260000000a00 */
[----:B------:R-:W-:Y:S01]  /*02e0*/  IABS R10, R4 ;  /* 0x00000004000a7213 */ /* 0x000fe20000000000 */
[----:B------:R-:W-:Y:S01]  /*02f0*/  VIADD R4, R9, 0xffffffc1 ;  /* 0xffffffc109047836 */ /* 0x000fe20000000000 */
[----:B------:R-:W-:-:S02]  /*0300*/  IABS R17, R5 ;  /* 0x0000000500117213 */ /* 0x000fc40000000000 */
[----:B------:R-:W-:Y:S01]  /*0310*/  MOV R9, R10 ;  /* 0x0000000a00097202 */ /* 0x000fe20000000f00 */
[----:B------:R-:W5:Y:S01]  /*0320*/  LDC.64 R6, c[0x0][0x228] ;  /* 0x00008a00ff067b82 */ /* 0x000f620000000a00 */
[----:B------:R-:W-:Y:S01]  /*0330*/  IABS R19, R4 ;  /* 0x0000000400137213 */ /* 0x000fe20000000000 */
[----:B------:R-:W-:Y:S02]  /*0340*/  IMAD.MOV.U32 R10, RZ, RZ, RZ ;  /* 0x000000ffff0a7224 */ /* 0x000fe400078e00ff */
[----:B------:R-:W-:Y:S01]  /*0350*/  IMAD.IADD R9, R8, 0x1, -R9 ;  /* 0x0000000108097824 */ /* 0x000fe200078e0a09 */
[----:B------:R-:W-:-:S03]  /*0360*/  IADD3 R8, R8, -R17, RZ ;  /* 0x8000001108087210 */ /* 0x000fc60007ffe0ff */
[----:B------:R-:W5:Y:S01]  /*0370*/  LDC.64 R4, c[0x0][0x230] ;  /* 0x00008c00ff047b82 */ /* 0x000f620000000a00 */
[C---:B------:R-:W-:Y:S02]  /*0380*/  IMAD R9, R19.reuse, -0x40, R9 ;  /* 0xffffffc013097824 */ /* 0x040fe400078e0209 */
[----:B------:R-:W-:Y:S02]  /*0390*/  IMAD R19, R19, -0x40, R8 ;  /* 0xffffffc013137824 */ /* 0x000fe400078e0208 */
[----:B-1----:R-:W-:Y:S01]  /*03a0*/  IMAD.WIDE R20, R11, 0x4, R14 ;  /* 0x000000040b147825 */ /* 0x002fe200078e020e */
[----:B------:R-:W-:-:S03]  /*03b0*/  CS2R R14, SRZ ;  /* 0x00000000000e7805 */ /* 0x000fc6000001ff00 */
[--C-:B----4-:R-:W-:Y:S01]  /*03c0*/  IMAD.WIDE R8, R9, 0x4, R12.reuse ;  /* 0x0000000409087825 */ /* 0x110fe200078e020c */
[----:B------:R-:W4:Y:S03]  /*03d0*/  @!P0 LDG.E.EL R10, desc[UR4][R20.64] ;  /* 0x00000004140a8981 */ /* 0x000f26000c2e1900 */
[----:B------:R-:W-:Y:S01]  /*03e0*/  IMAD.WIDE R18, R19, 0x4, R12 ;  /* 0x0000000413127825 */ /* 0x000fe200078e020c */
[----:B------:R-:W-:Y:S01]  /*03f0*/  CS2R R12, SRZ ;  /* 0x00000000000c7805 */ /* 0x000fe2000001ff00 */
[----:B------:R-:W4:Y:S02]  /*0400*/  @!P0 LDG.E.EL R15, desc[UR4][R20.64] ;  /* 0x00000004140f8981 */ /* 0x000f24000c2e1900 */
[----:B-----5:R-:W-:-:S03]  /*0410*/  IMAD.WIDE R6, R11, 0x4, R6 ;  /* 0x000000040b067825 */ /* 0x020fc600078e0206 */
[----:B------:R-:W4:Y:S01]  /*0420*/  @!P0 LDG.E.EL R13, desc[UR4][R8.64] ;  /* 0x00000004080d8981 */ /* 0x000f22000c2e1900 */
[----:B0-----:R-:W-:Y:S01]  /*0430*/  IMAD.WIDE R4, R11, 0x4, R4 ;  /* 0x000000040b047825 */ /* 0x001fe200078e0204 */
[----:B------:R-:W-:Y:S02]  /*0440*/  HFMA2.MMA R11, -RZ, RZ, 0, 0 ;  /* 0x00000000ff0b7435 */ /* 0x000fe400000001ff */
[----:B------:R-:W5:Y:S01]  /*0450*/  @!P0 LDG.E.EL R12, desc[UR4][R18.64] ;  /* 0x00000004120c8981 */ /* 0x000f62000c2e1900 */
[----:B------:R-:W-:-:S03]  /*0460*/  CS2R R16, SRZ ;  /* 0x0000000000107805 */ /* 0x000fc6000001ff00 */
[----:B------:R-:W5:Y:S04]  /*0470*/  @!P0 LDG.E.EL R14, desc[UR4][R4.64] ;  /* 0x00000004040e8981 */ /* 0x000f68000c2e1900 */
[----:B------:R-:W5:Y:S04]  /*0480*/  @!P0 LDG.E.EL R17, desc[UR4][R6.64] ;  /* 0x0000000406118981 */ /* 0x000f68000c2e1900 */
[----:B------:R-:W5:Y:S04]  /*0490*/  @!P0 LDG.E.EL R16, desc[UR4][R6.64] ;  /* 0x0000000406108981 */ /* 0x000f68000c2e1900 */
[----:B------:R0:W5:Y:S02]  /*04a0*/  @!P0 LDG.E.EL R11, desc[UR4][R4.64] ;  /* 0x00000004040b8981 */ /* 0x000164000c2e1900 */
[----:B0-----:R-:W0:Y:S02]  /*04b0*/  LDC.64 R4, c[0x0][0x238] ;  /* 0x00008e00ff047b82 */ /* 0x001e240000000a00 */
[----:B0-----:R-:W-:-:S04]  /*04c0*/  IMAD.WIDE R4, R3, 0x4, R4 ;  /* 0x0000000403047825 */ /* 0x001fc800078e0204 */
[----:B--2---:R-:W-:Y:S01]  /*04d0*/  FADD R2, R2, 9.9999997473787516356e-06 ;  /* 0x3727c5ac02027421 */ /* 0x004fe20000000000 */
[----:B---3--:R-:W-:-:S03]  /*04e0*/  FADD R0, R0, 9.9999997473787516356e-06 ;  /* 0x3727c5ac00007421 */ /* 0x008fc60000000000 */
[----:B------:R-:W0:Y:S08]  /*04f0*/  MUFU.SQRT R8, R2 ;  /* 0x0000000200087308 */ /* 0x000e300000002000 */
[----:B------:R-:W1:Y:S01]  /*0500*/  MUFU.SQRT R9, R0 ;  /* 0x0000000000097308 */ /* 0x000e620000002000 */
[C---:B0-----:R-:W-:Y:S02]  /*0510*/  FSETP.GT.AND P1, PT, R8.reuse, 8.50705917302346158658e+37, PT ;  /* 0x7e8000000800780b */ /* 0x041fe40003f24000 */
[----:B------:R-:W-:-:S02]  /*0520*/  FSETP.GEU.AND P3, PT, R8, 1.175494350822287508e-38, PT ;  /* 0x008000000800780b */ /* 0x000fc40003f6e000 */
[C---:B-1----:R-:W-:Y:S02]  /*0530*/  FSETP.GT.AND P2, PT, R9.reuse, 8.50705917302346158658e+37, PT ;  /* 0x7e8000000900780b */ /* 0x042fe40003f44000 */
[----:B------:R-:W-:-:S07]  /*0540*/  FSETP.GEU.AND P4, PT, R9, 1.175494350822287508e-38, PT ;  /* 0x008000000900780b */ /* 0x000fce0003f8e000 */
[----:B------:R-:W-:-:S04]  /*0550*/  @P1 FMUL R8, R8, 0.25 ;  /* 0x3e80000008081820 */ /* 0x000fc80000400000 */
[----:B------:R-:W-:Y:S01]  /*0560*/  @!P3 FMUL R8, R8, 16777216 ;  /* 0x4b8000000808b820 */ /* 0x000fe20000400000 */
[----:B------:R-:W-:-:S04]  /*0570*/  @P2 FMUL R9, R9, 0.25 ;  /* 0x3e80000009092820 */ /* 0x000fc80000400000 */
[----:B------:R-:W-:Y:S01]  /*0580*/  @!P4 FMUL R9, R9, 16777216 ;  /* 0x4b8000000909c820 */ /* 0x000fe20000400000 */
[----:B------:R-:W0:Y:S01]  /*0590*/  MUFU.RCP R8, R8 ;  /* 0x0000000800087308 */ /* 0x000e220000001000 */
[----:B------:R-:W-:-:S07]  /*05a0*/  MOV R0, 0x3e800000 ;  /* 0x3e80000000007802 */ /* 0x000fce0000000f00 */
[----:B------:R-:W1:Y:S01]  /*05b0*/  MUFU.RCP R9, R9 ;  /* 0x0000000900097308 */ /* 0x000e620000001000 */
[C---:B------:R-:W-:Y:S02]  /*05c0*/  FSEL R7, R0.reuse, 1, P1 ;  /* 0x3f80000000077808 */ /* 0x040fe40000800000 */
[----:B------:R-:W-:-:S03]  /*05d0*/  FSEL R0, R0, 1, P2 ;  /* 0x3f80000000007808 */ /* 0x000fc60001000000 */
[----:B------:R-:W-:Y:S02]  /*05e0*/  @!P3 FMUL R7, R7, 16777216 ;  /* 0x4b8000000707b820 */ /* 0x000fe40000400000 */
[----:B------:R-:W-:Y:S01]  /*05f0*/  @!P4 FMUL R0, R0, 16777216 ;  /* 0x4b8000000000c820 */ /* 0x000fe20000400000 */
[----:B----4-:R-:W-:Y:S01]  /*0600*/  FADD R10, -R10, R13 ;  /* 0x0000000d0a0a7221 */ /* 0x010fe20000000100 */
[----:B0-----:R-:W-:Y:S01]  /*0610*/  FMUL R7, R8, R7 ;  /* 0x0000000708077220 */ /* 0x001fe20000400000 */
[----:B-----5:R-:W-:Y:S01]  /*0620*/  FADD R12, -R15, R12 ;  /* 0x0000000c0f0c7221 */ /* 0x020fe20000000100 */
[----:B-1----:R-:W-:Y:S02]  /*0630*/  FMUL R13, R9, R0 ;  /* 0x00000000090d7220 */ /* 0x002fe40000400000 */
[----:B------:R-:W-:Y:S02]  /*0640*/  FMUL R7, R10, R7 ;  /* 0x000000070a077220 */ /* 0x000fe40000400000 */
[----:B------:R-:W-:-:S02]  /*0650*/  FMUL R12, R12, R13 ;  /* 0x0000000d0c0c7220 */ /* 0x000fc40000400000 */
[----:B------:R-:W-:Y:S02]  /*0660*/  FFMA R7, R7, R17, R14 ;  /* 0x0000001107077223 */ /* 0x000fe4000000000e */
[----:B------:R-:W-:-:S03]  /*0670*/  FFMA R11, R12, R16, R11 ;  /* 0x000000100c0b7223 */ /* 0x000fc6000000000b */
[----:B------:R-:W-:Y:S02]  /*0680*/  FSETP.GEU.AND P1, PT, R7, RZ, PT ;  /* 0x000000ff0700720b */ /* 0x000fe40003f2e000 */
[----:B------:R-:W-:Y:S02]  /*0690*/  FSETP.GEU.AND P2, PT, R11, RZ, PT ;  /* 0x000000ff0b00720b */ /* 0x000fe40003f4e000 */
[----:B------:R-:W-:Y:S02]  /*06a0*/  FSEL R10, R7, RZ, P1 ;  /* 0x000000ff070a7208 */ /* 0x000fe40000800000 */
[----:B------:R-:W-:Y:S01]  /*06b0*/  FSEL R11, R11, RZ, P2 ;  /* 0x000000ff0b0b7208 */ /* 0x000fe20001000000 */
[----:B------:R-:W-:Y:S08]  /*06c0*/  @P0 EXIT ;  /* 0x000000000000094d */ /* 0x000ff00003800000 */
[----:B------:R-:W-:Y:S01]  /*06d0*/  STG.E.64 desc[UR4][R4.64], R10 ;  /* 0x0000000a04007986 */ /* 0x000fe2000c101b04 */
[----:B------:R-:W-:Y:S05]  /*06e0*/  EXIT ;  /* 0x000000000000794d */ /* 0x000fea0003800000 */
.L_x_0:
[----:B------:R-:W-:-:S00]  /*06f0*/  BRA `(.L_x_0) ;  /* 0xfffffffc00fc7947 */ /* 0x000fc0000383ffff */
[----:B------:R-:W-:-:S00]  /*0700*/  NOP ;  /* 0x0000000000007918 */ /* 0x000fc00000000000 */
[----:B------:R-:W-:-:S00]  /*0710*/  NOP ;  /* 0x0000000000007918 */ /* 0x000fc00000000000 */
[----:B------:R-:W-:-:S00]  /*0720*/  NOP ;  /* 0x0000000000007918 */ /* 0x000fc00000000000 */
[----:B------:R-:W-:-:S00]  /*0730*/  NOP ;  /* 0x0000000000007918 */ /* 0x000fc00000000000 */
[----:B------:R-:W-:-:S00]  /*0740*/  NOP ;  /* 0x0000000000007918 */ /* 0x000fc00000000000 */
[----:B------:R-:W-:-:S00]  /*0750*/  NOP ;  /* 0x0000000000007918 */ /* 0x000fc00000000000 */
[----:B------:R-:W-:-:S00]  /*0760*/  NOP ;  /* 0x0000000000007918 */ /* 0x000fc00000000000 */
[----:B------:R-:W-:-:S00]  /*0770*/  NOP ;  /* 0x0000000000007918 */ /* 0x000fc00000000000 */
.L_x_1:


//--------------------- .nv.global.init           --------------------------
	.section	.nv.global.init,"aw",@progbits
.nv.global.init:
	.type		_$_str,@object
	.size		_$_str,(_$_str_$_2 - _$_str)
_$_str:
        /*0000*/ 	.byte	0x5f, 0x5f, 0x43, 0x55, 0x44, 0x41, 0x5f, 0x46, 0x54, 0x5a, 0x00
	.type		_$_str_$_2,@object
	.size		_$_str_$_2,(.L_1 - _$_str_$_2)
_$_str_$_2:
        /*000b*/ 	.byte	0x5f, 0x5f, 0x43, 0x55, 0x44, 0x41, 0x5f, 0x50, 0x52, 0x45, 0x43, 0x5f, 0x53, 0x51, 0x52, 0x54
        /*001b*/ 	.byte	0x00
.L_1:


//--------------------- .nv.constant0.triton_poi_fused__native_batch_norm_legit_no_training_reflection_pad2d_relu_6 --------------------------
	.section	.nv.constant0.triton_poi_fused__native_batch_norm_legit_no_training_reflection_pad2d_relu_6,"a",@progbits
	.sectionflags	@""
	.align	4
.nv.constant0.triton_poi_fused__native_batch_norm_legit_no_training_reflection_pad2d_relu_6:
	.zero		580
